//
// Generated by NVIDIA NVVM Compiler
//
// Compiler Build ID: CL-36424714
// Cuda compilation tools, release 13.0, V13.0.88
// Based on NVVM 20.0.0
//

.version 9.0
.target sm_100
.address_size 64

	// .globl	_Z9newstringPKcPci

.visible .entry _Z9newstringPKcPci(
	.param .u64 .ptr .align 1 _Z9newstringPKcPci_param_0,
	.param .u64 .ptr .align 1 _Z9newstringPKcPci_param_1,
	.param .u32 _Z9newstringPKcPci_param_2
)
{
	.reg .pred 	%p<7>;
	.reg .b16 	%rs<6>;
	.reg .b32 	%r<39>;
	.reg .b64 	%rd<19>;

	ld.param.u64 	%rd10, [_Z9newstringPKcPci_param_0];
	ld.param.u64 	%rd11, [_Z9newstringPKcPci_param_1];
	ld.param.u32 	%r20, [_Z9newstringPKcPci_param_2];
	cvta.to.global.u64 	%rd1, %rd11;
	cvta.to.global.u64 	%rd2, %rd10;
	mov.u32 	%r21, %ctaid.x;
	mov.u32 	%r22, %ntid.x;
	mov.u32 	%r23, %tid.x;
	mad.lo.s32 	%r1, %r21, %r22, %r23;
	setp.ge.s32 	%p1, %r1, %r20;
	@%p1 bra 	$L__BB0_8;
	sub.s32 	%r2, %r20, %r1;
	mad.lo.s32 	%r24, %r20, %r20, %r20;
	shr.u32 	%r25, %r24, 31;
	add.s32 	%r26, %r24, %r25;
	shr.s32 	%r3, %r26, 1;
	mad.lo.s32 	%r27, %r2, %r2, %r2;
	shr.u32 	%r28, %r27, 31;
	add.s32 	%r29, %r27, %r28;
	shr.s32 	%r30, %r29, 1;
	neg.s32 	%r4, %r30;
	setp.lt.s32 	%p2, %r2, 1;
	@%p2 bra 	$L__BB0_8;
	and.b32  	%r5, %r2, 3;
	sub.s32 	%r32, %r1, %r20;
	setp.gt.u32 	%p3, %r32, -4;
	mov.b32 	%r36, 0;
	@%p3 bra 	$L__BB0_5;
	and.b32  	%r36, %r2, 2147483644;
	neg.s32 	%r35, %r36;
	add.s64 	%rd17, %rd2, 1;
	add.s64 	%rd4, %rd1, 3;
	add.s32 	%r34, %r4, %r3;
$L__BB0_4:
	cvt.s64.s32 	%rd12, %r34;
	add.s64 	%rd13, %rd4, %rd12;
	ld.global.u8 	%rs1, [%rd17+-1];
	st.global.u8 	[%rd13+-3], %rs1;
	ld.global.u8 	%rs2, [%rd17];
	st.global.u8 	[%rd13+-2], %rs2;
	ld.global.u8 	%rs3, [%rd17+1];
	st.global.u8 	[%rd13+-1], %rs3;
	ld.global.u8 	%rs4, [%rd17+2];
	st.global.u8 	[%rd13], %rs4;
	add.s32 	%r35, %r35, 4;
	add.s64 	%rd17, %rd17, 4;
	add.s32 	%r34, %r34, 4;
	setp.ne.s32 	%p4, %r35, 0;
	@%p4 bra 	$L__BB0_4;
$L__BB0_5:
	setp.eq.s32 	%p5, %r5, 0;
	@%p5 bra 	$L__BB0_8;
	add.s32 	%r33, %r36, %r4;
	add.s32 	%r38, %r33, %r3;
	cvt.u64.u32 	%rd14, %r36;
	add.s64 	%rd18, %rd2, %rd14;
	neg.s32 	%r37, %r5;
$L__BB0_7:
	.pragma "nounroll";
	cvt.s64.s32 	%rd15, %r38;
	add.s64 	%rd16, %rd1, %rd15;
	ld.global.u8 	%rs5, [%rd18];
	st.global.u8 	[%rd16], %rs5;
	add.s32 	%r38, %r38, 1;
	add.s64 	%rd18, %rd18, 1;
	add.s32 	%r37, %r37, 1;
	setp.ne.s32 	%p6, %r37, 0;
	@%p6 bra 	$L__BB0_7;
$L__BB0_8:
	ret;

}


// ===== COMPILED SASS (sm_100) =====

	.target	sm_100

	.elftype	@"ET_EXEC"


//--------------------- .note.nv.tkinfo           --------------------------
	.section	.note.nv.tkinfo,"",@"SHT_NOTE"
	.sectionflags	@"SHF_NOTE_NV_TKINFO"
	.tkinfo
        /*0018*/ 	.word	0x00000002
        /*0030*/ 	.string	""
        /*0030*/ 	.string	"ptxas"
        /*0030*/ 	.string	"Cuda compilation tools, release 13.0, V13.0.88"
        /*0030*/ 	.string	"Build cuda_13.0.r13.0/compiler.36424714_0"
        /*0030*/ 	.string	"-arch sm_100 -m 64 "



//--------------------- .note.nv.cuinfo           --------------------------
	.section	.note.nv.cuinfo,"",@"SHT_NOTE"
	.sectionflags	@"SHF_NOTE_NV_CUINFO"
        /*0018*/ 	.short	0x0002
        /*001a*/ 	.short	0x0064
        /*001c*/ 	.short	0x0082
	.zero		2


//--------------------- .nv.info                  --------------------------
	.section	.nv.info,"",@"SHT_CUDA_INFO"
	.align	4


	//----- nvinfo : EIATTR_REGCOUNT
	.align		4
        /*0000*/ 	.byte	0x04, 0x2f
        /*0002*/ 	.short	(.L_1 - .L_0)
	.align		4
.L_0:
        /*0004*/ 	.word	index@(_Z9newstringPKcPci)
        /*0008*/ 	.word	0x00000018


	//----- nvinfo : EIATTR_FRAME_SIZE
	.align		4
.L_1:
        /*000c*/ 	.byte	0x04, 0x11
        /*000e*/ 	.short	(.L_3 - .L_2)
	.align		4
.L_2:
        /*0010*/ 	.word	index@(_Z9newstringPKcPci)
        /*0014*/ 	.word	0x00000000


	//----- nvinfo : EIATTR_MIN_STACK_SIZE
	.align		4
.L_3:
        /*0018*/ 	.byte	0x04, 0x12
        /*001a*/ 	.short	(.L_5 - .L_4)
	.align		4
.L_4:
        /*001c*/ 	.word	index@(_Z9newstringPKcPci)
        /*0020*/ 	.word	0x00000000
.L_5:


//--------------------- .nv.compat                --------------------------
	.section	.nv.compat,"",@"SHT_CUDA_COMPAT_INFO"
	.align	4
        /*0000*/ 	.byte	0x02, 0x09, 0x00, 0x00, 0x02, 0x02, 0x01, 0x00, 0x02, 0x05, 0x05, 0x00, 0x03, 0x07, 0x01, 0x01
        /*0010*/ 	.byte	0x02, 0x03, 0x00, 0x00, 0x02, 0x06, 0x01, 0x00, 0x04, 0x0b, 0x08, 0x00, 0x09, 0x00, 0x00, 0x00
        /*0020*/ 	.byte	0x00, 0x00, 0x00, 0x00


//--------------------- .nv.info._Z9newstringPKcPci --------------------------
	.section	.nv.info._Z9newstringPKcPci,"",@"SHT_CUDA_INFO"
	.sectionflags	@""
	.align	4


	//----- nvinfo : EIATTR_CUDA_API_VERSION
	.align		4
        /*0000*/ 	.byte	0x04, 0x37
        /*0002*/ 	.short	(.L_7 - .L_6)
.L_6:
        /*0004*/ 	.word	0x00000082


	//----- nvinfo : EIATTR_KPARAM_INFO
	.align		4
.L_7:
        /*0008*/ 	.byte	0x04, 0x17
        /*000a*/ 	.short	(.L_9 - .L_8)
.L_8:
        /*000c*/ 	.word	0x00000000
        /*0010*/ 	.short	0x0002
        /*0012*/ 	.short	0x0010
        /*0014*/ 	.byte	0x00, 0xf0, 0x11, 0x00


	//----- nvinfo : EIATTR_KPARAM_INFO
	.align		4
.L_9:
        /*0018*/ 	.byte	0x04, 0x17
        /*001a*/ 	.short	(.L_11 - .L_10)
.L_10:
        /*001c*/ 	.word	0x00000000
        /*0020*/ 	.short	0x0001
        /*0022*/ 	.short	0x0008
        /*0024*/ 	.byte	0x00, 0xf5, 0x21, 0x00


	//----- nvinfo : EIATTR_KPARAM_INFO
	.align		4
.L_11:
        /*0028*/ 	.byte	0x04, 0x17
        /*002a*/ 	.short	(.L_13 - .L_12)
.L_12:
        /*002c*/ 	.word	0x00000000
        /*0030*/ 	.short	0x0000
        /*0032*/ 	.short	0x0000
        /*0034*/ 	.byte	0x00, 0xf5, 0x21, 0x00


	//----- nvinfo : EIATTR_SPARSE_MMA_MASK
	.align		4
.L_13:
        /*0038*/ 	.byte	0x03, 0x50
        /*003a*/ 	.short	0x0000


	//----- nvinfo : EIATTR_MAXREG_COUNT
	.align		4
        /*003c*/ 	.byte	0x03, 0x1b
        /*003e*/ 	.short	0x00ff


	//----- nvinfo : EIATTR_MERCURY_ISA_VERSION
	.align		4
        /*0040*/ 	.byte	0x03, 0x5f
        /*0042*/ 	.short	0x0101


	//----- nvinfo : EIATTR_VRC_CTA_INIT_COUNT
	.align		4
        /*0044*/ 	.byte	0x02, 0x4a
	.zero		1
	.zero		1


	//----- nvinfo : EIATTR_EXIT_INSTR_OFFSETS
	.align		4
        /*0048*/ 	.byte	0x04, 0x1c
        /*004a*/ 	.short	(.L_15 - .L_14)


	//   ....[0]....
.L_14:
        /*004c*/ 	.word	0x00000070


	//   ....[1]....
        /*0050*/ 	.word	0x000000b0


	//   ....[2]....
        /*0054*/ 	.word	0x00000360


	//   ....[3]....
        /*0058*/ 	.word	0x00000480


	//----- nvinfo : EIATTR_CRS_STACK_SIZE
	.align		4
.L_15:
        /*005c*/ 	.byte	0x04, 0x1e
        /*005e*/ 	.short	(.L_17 - .L_16)
.L_16:
        /*0060*/ 	.word	0x00000000


	//----- nvinfo : EIATTR_CBANK_PARAM_SIZE
	.align		4
.L_17:
        /*0064*/ 	.byte	0x03, 0x19
        /*0066*/ 	.short	0x0014


	//----- nvinfo : EIATTR_PARAM_CBANK
	.align		4
        /*0068*/ 	.byte	0x04, 0x0a
        /*006a*/ 	.short	(.L_19 - .L_18)
	.align		4
.L_18:
        /*006c*/ 	.word	index@(.nv.constant0._Z9newstringPKcPci)
        /*0070*/ 	.short	0x0380
        /*0072*/ 	.short	0x0014


	//----- nvinfo : EIATTR_SW_WAR
	.align		4
.L_19:
        /*0074*/ 	.byte	0x04, 0x36
        /*0076*/ 	.short	(.L_21 - .L_20)
.L_20:
        /*0078*/ 	.word	0x00000008
.L_21:


//--------------------- .nv.callgraph             --------------------------
	.section	.nv.callgraph,"",@"SHT_CUDA_CALLGRAPH"
	.align	4
	.sectionentsize	8
	.align		4
        /*0000*/ 	.word	0x00000000
	.align		4
        /*0004*/ 	.word	0xffffffff
	.align		4
        /*0008*/ 	.word	0x00000000
	.align		4
        /*000c*/ 	.word	0xfffffffe
	.align		4
        /*0010*/ 	.word	0x00000000
	.align		4
        /*0014*/ 	.word	0xfffffffd
	.align		4
        /*0018*/ 	.word	0x00000000
	.align		4
        /*001c*/ 	.word	0xfffffffc


//--------------------- .text._Z9newstringPKcPci  --------------------------
	.section	.text._Z9newstringPKcPci,"ax",@progbits
	.align	128
        .global         _Z9newstringPKcPci
        .type           _Z9newstringPKcPci,@function
        .size           _Z9newstringPKcPci,(.L_x_5 - _Z9newstringPKcPci)
        .other          _Z9newstringPKcPci,@"STO_CUDA_ENTRY STV_DEFAULT"
_Z9newstringPKcPci:
.text._Z9newstringPKcPci:
[----:B------:R-:W-:Y:S01]  /*0000*/  LDC R1, c[0x0][0x37c] ;  /* 0x0000df00ff017b82 */ /* 0x000fe20000000800 */
[----:B------:R-:W0:Y:S07]  /*0010*/  S2R R3, SR_TID.X ;  /* 0x0000000000037919 */ /* 0x000e2e0000002100 */
[----:B------:R-:W0:Y:S01]  /*0020*/  S2UR UR5, SR_CTAID.X ;  /* 0x00000000000579c3 */ /* 0x000e220000002500 */
[----:B------:R-:W1:Y:S07]  /*0030*/  LDCU UR4, c[0x0][0x390] ;  /* 0x00007200ff0477ac */ /* 0x000e6e0008000800 */
[----:B------:R-:W0:Y:S02]  /*0040*/  LDC R0, c[0x0][0x360] ;  /* 0x0000d800ff007b82 */ /* 0x000e240000000800 */
[----:B0-----:R-:W-:-:S05]  /*0050*/  IMAD R0, R0, UR5, R3 ;  /* 0x0000000500007c24 */ /* 0x001fca000f8e0203 */
[----:B-1----:R-:W-:-:S13]  /*0060*/  ISETP.GE.AND P0, PT, R0, UR4, PT ;  /* 0x0000000400007c0c */ /* 0x002fda000bf06270 */
[----:B------:R-:W-:Y:S05]  /*0070*/  @P0 EXIT ;  /* 0x000000000000094d */ /* 0x000fea0003800000 */
[----:B------:R-:W-:-:S04]  /*0080*/  IADD3 R4, PT, PT, -R0, UR4, RZ ;  /* 0x0000000400047c10 */ /* 0x000fc8000fffe1ff */
[C---:B------:R-:W-:Y:S01]  /*0090*/  ISETP.GE.AND P0, PT, R4.reuse, 0x1, PT ;  /* 0x000000010400780c */ /* 0x040fe20003f06270 */
[----:B------:R-:W-:-:S12]  /*00a0*/  IMAD R2, R4, R4, R4 ;  /* 0x0000000404027224 */ /* 0x000fd800078e0204 */
[----:B------:R-:W-:Y:S05]  /*00b0*/  @!P0 EXIT ;  /* 0x000000000000894d */ /* 0x000fea0003800000 */
[----:B------:R-:W-:Y:S01]  /*00c0*/  VIADD R0, R0, -UR4 ;  /* 0x8000000400007c36 */ /* 0x000fe20008000000 */
[----:B------:R-:W-:Y:S01]  /*00d0*/  UIMAD UR4, UR4, UR4, UR4 ;  /* 0x00000004040472a4 */ /* 0x000fe2000f8e0204 */
[----:B------:R-:W-:Y:S01]  /*00e0*/  LOP3.LUT R8, R4, 0x3, RZ, 0xc0, !PT ;  /* 0x0000000304087812 */ /* 0x000fe200078ec0ff */
[----:B------:R-:W0:Y:S01]  /*00f0*/  LDCU.64 UR8, c[0x0][0x358] ;  /* 0x00006b00ff0877ac */ /* 0x000e220008000a00 */
[----:B------:R-:W-:Y:S01]  /*0100*/  LEA.HI R2, R2, R2, RZ, 0x1 ;  /* 0x0000000202027211 */ /* 0x000fe200078f08ff */
[----:B------:R-:W-:Y:S01]  /*0110*/  BSSY.RECONVERGENT B0, `(.L_x_0) ;  /* 0x0000024000007945 */ /* 0x000fe20003800200 */
[----:B------:R-:W-:Y:S01]  /*0120*/  ISETP.GT.U32.AND P1, PT, R0, -0x4, PT ;  /* 0xfffffffc0000780c */ /* 0x000fe20003f24070 */
[----:B------:R-:W-:Y:S01]  /*0130*/  ULEA.HI UR4, UR4, UR4, URZ, 0x1 ;  /* 0x0000000404047291 */ /* 0x000fe2000f8f08ff */
[----:B------:R-:W-:Y:S01]  /*0140*/  ISETP.NE.AND P0, PT, R8, RZ, PT ;  /* 0x000000ff0800720c */ /* 0x000fe20003f05270 */
[----:B------:R-:W-:Y:S01]  /*0150*/  IMAD.MOV.U32 R9, RZ, RZ, RZ ;  /* 0x000000ffff097224 */ /* 0x000fe200078e00ff */
[----:B------:R-:W-:Y:S01]  /*0160*/  SHF.R.S32.HI R0, RZ, 0x1, R2 ;  /* 0x00000001ff007819 */ /* 0x000fe20000011402 */
[----:B------:R-:W-:-:S08]  /*0170*/  USHF.R.S32.HI UR4, URZ, 0x1, UR4 ;  /* 0x00000001ff047899 */ /* 0x000fd00008011404 */
[----:B------:R-:W-:Y:S05]  /*0180*/  @P1 BRA `(.L_x_1) ;  /* 0x0000000000701947 */ /* 0x000fea0003800000 */
[----:B------:R-:W1:Y:S01]  /*0190*/  LDCU.64 UR6, c[0x0][0x380] ;  /* 0x00007000ff0677ac */ /* 0x000e620008000a00 */
[----:B------:R-:W2:Y:S01]  /*01a0*/  LDC.64 R2, c[0x0][0x388] ;  /* 0x0000e200ff027b82 */ /* 0x000ea20000000a00 */
[----:B------:R-:W-:Y:S02]  /*01b0*/  LOP3.LUT R9, R4, 0x7ffffffc, RZ, 0xc0, !PT ;  /* 0x7ffffffc04097812 */ /* 0x000fe400078ec0ff */
[----:B------:R-:W-:-:S03]  /*01c0*/  IADD3 R11, PT, PT, -R0, UR4, RZ ;  /* 0x00000004000b7c10 */ /* 0x000fc6000fffe1ff */
[----:B------:R-:W-:Y:S01]  /*01d0*/  IMAD.MOV R10, RZ, RZ, -R9 ;  /* 0x000000ffff0a7224 */ /* 0x000fe200078e0a09 */
[----:B-1----:R-:W-:-:S04]  /*01e0*/  UIADD3 UR5, UP0, UPT, UR6, 0x1, URZ ;  /* 0x0000000106057890 */ /* 0x002fc8000ff1e0ff */
[----:B------:R-:W-:Y:S02]  /*01f0*/  UIADD3.X UR6, UPT, UPT, URZ, UR7, URZ, UP0, !UPT ;  /* 0x00000007ff067290 */ /* 0x000fe400087fe4ff */
[----:B------:R-:W-:-:S04]  /*0200*/  IMAD.U32 R12, RZ, RZ, UR5 ;  /* 0x00000005ff0c7e24 */ /* 0x000fc8000f8e00ff */
[----:B------:R-:W-:-:S07]  /*0210*/  IMAD.U32 R21, RZ, RZ, UR6 ;  /* 0x00000006ff157e24 */ /* 0x000fce000f8e00ff */
.L_x_2:
[----:B------:R-:W-:Y:S02]  /*0220*/  IMAD.MOV.U32 R6, RZ, RZ, R12 ;  /* 0x000000ffff067224 */ /* 0x000fe400078e000c */
[----:B------:R-:W-:-:S05]  /*0230*/  IMAD.MOV.U32 R7, RZ, RZ, R21 ;  /* 0x000000ffff077224 */ /* 0x000fca00078e0015 */
[----:B01----:R-:W3:Y:S01]  /*0240*/  LDG.E.U8 R13, desc[UR8][R6.64+-0x1] ;  /* 0xffffff08060d7981 */ /* 0x003ee2000c1e1100 */
[----:B------:R-:W-:Y:S02]  /*0250*/  SHF.R.S32.HI R12, RZ, 0x1f, R11 ;  /* 0x0000001fff0c7819 */ /* 0x000fe4000001140b */
[----:B--2---:R-:W-:-:S04]  /*0260*/  IADD3 R4, P1, P2, R11, 0x3, R2 ;  /* 0x000000030b047810 */ /* 0x004fc80007a3e002 */
[----:B------:R-:W-:-:S05]  /*0270*/  IADD3.X R5, PT, PT, R12, R3, RZ, P1, P2 ;  /* 0x000000030c057210 */ /* 0x000fca0000fe44ff */
[----:B---3--:R1:W-:Y:S04]  /*0280*/  STG.E.U8 desc[UR8][R4.64+-0x3], R13 ;  /* 0xfffffd0d04007986 */ /* 0x0083e8000c101108 */
[----:B------:R-:W2:Y:S04]  /*0290*/  LDG.E.U8 R15, desc[UR8][R6.64] ;  /* 0x00000008060f7981 */ /* 0x000ea8000c1e1100 */
[----:B--2---:R1:W-:Y:S04]  /*02a0*/  STG.E.U8 desc[UR8][R4.64+-0x2], R15 ;  /* 0xfffffe0f04007986 */ /* 0x0043e8000c101108 */
[----:B------:R-:W2:Y:S04]  /*02b0*/  LDG.E.U8 R17, desc[UR8][R6.64+0x1] ;  /* 0x0000010806117981 */ /* 0x000ea8000c1e1100 */
[----:B--2---:R1:W-:Y:S04]  /*02c0*/  STG.E.U8 desc[UR8][R4.64+-0x1], R17 ;  /* 0xffffff1104007986 */ /* 0x0043e8000c101108 */
[----:B------:R-:W2:Y:S01]  /*02d0*/  LDG.E.U8 R19, desc[UR8][R6.64+0x2] ;  /* 0x0000020806137981 */ /* 0x000ea2000c1e1100 */
[----:B------:R-:W-:Y:S01]  /*02e0*/  VIADD R10, R10, 0x4 ;  /* 0x000000040a0a7836 */ /* 0x000fe20000000000 */
[----:B------:R-:W-:Y:S01]  /*02f0*/  IADD3 R12, P2, PT, R6, 0x4, RZ ;  /* 0x00000004060c7810 */ /* 0x000fe20007f5e0ff */
[----:B------:R-:W-:-:S03]  /*0300*/  VIADD R11, R11, 0x4 ;  /* 0x000000040b0b7836 */ /* 0x000fc60000000000 */
[----:B------:R-:W-:Y:S01]  /*0310*/  ISETP.NE.AND P1, PT, R10, RZ, PT ;  /* 0x000000ff0a00720c */ /* 0x000fe20003f25270 */
[----:B------:R-:W-:Y:S01]  /*0320*/  IMAD.X R21, RZ, RZ, R7, P2 ;  /* 0x000000ffff157224 */ /* 0x000fe200010e0607 */
[----:B--2---:R1:W-:Y:S11]  /*0330*/  STG.E.U8 desc[UR8][R4.64], R19 ;  /* 0x0000001304007986 */ /* 0x0043f6000c101108 */
[----:B------:R-:W-:Y:S05]  /*0340*/  @P1 BRA `(.L_x_2) ;  /* 0xfffffffc00b41947 */ /* 0x000fea000383ffff */
.L_x_1:
[----:B0-----:R-:W-:Y:S05]  /*0350*/  BSYNC.RECONVERGENT B0 ;  /* 0x0000000000007941 */ /* 0x001fea0003800200 */
.L_x_0:
[----:B------:R-:W-:Y:S05]  /*0360*/  @!P0 EXIT ;  /* 0x000000000000894d */ /* 0x000fea0003800000 */
[----:B------:R-:W0:Y:S01]  /*0370*/  LDCU.64 UR6, c[0x0][0x380] ;  /* 0x00007000ff0677ac */ /* 0x000e220008000a00 */
[C---:B------:R-:W-:Y:S01]  /*0380*/  IADD3 R0, PT, PT, R9.reuse, UR4, -R0 ;  /* 0x0000000409007c10 */ /* 0x040fe2000fffe800 */
[----:B------:R-:W-:Y:S01]  /*0390*/  IMAD.MOV R8, RZ, RZ, -R8 ;  /* 0x000000ffff087224 */ /* 0x000fe200078e0a08 */
[----:B------:R-:W2:Y:S01]  /*03a0*/  LDCU.64 UR10, c[0x0][0x388] ;  /* 0x00007100ff0a77ac */ /* 0x000ea20008000a00 */
[----:B0-----:R-:W-:-:S05]  /*03b0*/  IADD3 R2, P0, PT, R9, UR6, RZ ;  /* 0x0000000609027c10 */ /* 0x001fca000ff1e0ff */
[----:B--2---:R-:W-:-:S08]  /*03c0*/  IMAD.X R7, RZ, RZ, UR7, P0 ;  /* 0x00000007ff077e24 */ /* 0x004fd000080e06ff */
.L_x_3:
[----:B0-----:R-:W-:-:S06]  /*03d0*/  IMAD.MOV.U32 R3, RZ, RZ, R7 ;  /* 0x000000ffff037224 */ /* 0x001fcc00078e0007 */
[----:B------:R0:W2:Y:S01]  /*03e0*/  LDG.E.U8 R3, desc[UR8][R2.64] ;  /* 0x0000000802037981 */ /* 0x0000a2000c1e1100 */
[----:B-1----:R-:W-:Y:S01]  /*03f0*/  IADD3 R4, P0, PT, R0, UR10, RZ ;  /* 0x0000000a00047c10 */ /* 0x002fe2000ff1e0ff */
[----:B------:R-:W-:-:S03]  /*0400*/  VIADD R8, R8, 0x1 ;  /* 0x0000000108087836 */ /* 0x000fc60000000000 */
[C---:B------:R-:W-:Y:S01]  /*0410*/  LEA.HI.X.SX32 R5, R0.reuse, UR11, 0x1, P0 ;  /* 0x0000000b00057c11 */ /* 0x040fe200080f0eff */
[----:B------:R-:W-:Y:S01]  /*0420*/  VIADD R0, R0, 0x1 ;  /* 0x0000000100007836 */ /* 0x000fe20000000000 */
[----:B------:R-:W-:Y:S02]  /*0430*/  ISETP.NE.AND P0, PT, R8, RZ, PT ;  /* 0x000000ff0800720c */ /* 0x000fe40003f05270 */
[----:B0-----:R-:W-:-:S05]  /*0440*/  IADD3 R2, P1, PT, R2, 0x1, RZ ;  /* 0x0000000102027810 */ /* 0x001fca0007f3e0ff */
[----:B------:R-:W-:Y:S01]  /*0450*/  IMAD.X R7, RZ, RZ, R7, P1 ;  /* 0x000000ffff077224 */ /* 0x000fe200008e0607 */
[----:B--2---:R0:W-:Y:S05]  /*0460*/  STG.E.U8 desc[UR8][R4.64], R3 ;  /* 0x0000000304007986 */ /* 0x0041ea000c101108 */
[----:B------:R-:W-:Y:S05]  /*0470*/  @P0 BRA `(.L_x_3) ;  /* 0xfffffffc00d40947 */ /* 0x000fea000383ffff */
[----:B------:R-:W-:Y:S05]  /*0480*/  EXIT ;  /* 0x000000000000794d */ /* 0x000fea0003800000 */
.L_x_4:
[----:B------:R-:W-:-:S00]  /*0490*/  BRA `(.L_x_4) ;  /* 0xfffffffc00fc7947 */ /* 0x000fc0000383ffff */
[----:B------:R-:W-:-:S00]  /*04a0*/  NOP ;  /* 0x0000000000007918 */ /* 0x000fc00000000000 */
        /* <DEDUP_REMOVED lines=13> */
.L_x_5:


//--------------------- .nv.shared.reserved.0     --------------------------
	.section	.nv.shared.reserved.0,"aw",@nobits
	.weak		__nv_reservedSMEM_offset_0_alias
	.size		__nv_reservedSMEM_offset_0_alias, 0, 64
	.other		__nv_reservedSMEM_offset_0_alias,@"STO_CUDA_RESERVED_SHARED STV_DEFAULT"
__nv_reservedSMEM_offset_0_alias:
	.zero		0
	.zero		64


//--------------------- .nv.constant0._Z9newstringPKcPci --------------------------
	.section	.nv.constant0._Z9newstringPKcPci,"a",@progbits
	.sectionflags	@""
	.align	4
.nv.constant0._Z9newstringPKcPci:
	.zero		916


//--------------------- SYMBOLS --------------------------

	.type		.nv.reservedSmem.offset0,@object
	.size		.nv.reservedSmem.offset0,0x4
